//
// Generated by NVIDIA NVVM Compiler
//
// Compiler Build ID: CL-36424714
// Cuda compilation tools, release 13.0, V13.0.88
// Based on NVVM 20.0.0
//

.version 9.0
.target sm_100
.address_size 64

	// .globl	_Z16histogram_kernelPjS_jj
// _ZZ16histogram_kernelPjS_jjE10local_bins has been demoted

.visible .entry _Z16histogram_kernelPjS_jj(
	.param .u64 .ptr .align 1 _Z16histogram_kernelPjS_jj_param_0,
	.param .u64 .ptr .align 1 _Z16histogram_kernelPjS_jj_param_1,
	.param .u32 _Z16histogram_kernelPjS_jj_param_2,
	.param .u32 _Z16histogram_kernelPjS_jj_param_3
)
{
	.reg .pred 	%p<7>;
	.reg .b32 	%r<27>;
	.reg .b64 	%rd<9>;
	// demoted variable
	.shared .align 4 .b8 _ZZ16histogram_kernelPjS_jjE10local_bins[16384];
	ld.param.u64 	%rd2, [_Z16histogram_kernelPjS_jj_param_0];
	ld.param.u64 	%rd3, [_Z16histogram_kernelPjS_jj_param_1];
	ld.param.u32 	%r9, [_Z16histogram_kernelPjS_jj_param_2];
	ld.param.u32 	%r10, [_Z16histogram_kernelPjS_jj_param_3];
	mov.u32 	%r26, %tid.x;
	mov.u32 	%r2, %ntid.x;
	mov.u32 	%r11, %ctaid.x;
	mad.lo.s32 	%r3, %r2, %r11, %r26;
	setp.ge.u32 	%p1, %r26, %r10;
	@%p1 bra 	$L__BB0_3;
	mov.u32 	%r13, _ZZ16histogram_kernelPjS_jjE10local_bins;
	mov.u32 	%r25, %r26;
$L__BB0_2:
	shl.b32 	%r12, %r25, 2;
	add.s32 	%r14, %r13, %r12;
	mov.b32 	%r15, 0;
	st.shared.u32 	[%r14], %r15;
	add.s32 	%r25, %r25, %r2;
	setp.lt.u32 	%p2, %r25, %r10;
	@%p2 bra 	$L__BB0_2;
$L__BB0_3:
	bar.sync 	0;
	setp.ge.u32 	%p3, %r3, %r9;
	@%p3 bra 	$L__BB0_6;
	cvta.to.global.u64 	%rd4, %rd2;
	mul.wide.u32 	%rd5, %r3, 4;
	add.s64 	%rd6, %rd4, %rd5;
	ld.global.u32 	%r6, [%rd6];
	setp.ge.u32 	%p4, %r6, %r10;
	@%p4 bra 	$L__BB0_6;
	shl.b32 	%r16, %r6, 2;
	mov.u32 	%r17, _ZZ16histogram_kernelPjS_jjE10local_bins;
	add.s32 	%r18, %r17, %r16;
	atom.shared.add.u32 	%r19, [%r18], 1;
$L__BB0_6:
	setp.ge.u32 	%p5, %r26, %r10;
	bar.sync 	0;
	@%p5 bra 	$L__BB0_9;
	cvta.to.global.u64 	%rd1, %rd3;
	mov.u32 	%r21, _ZZ16histogram_kernelPjS_jjE10local_bins;
$L__BB0_8:
	mul.wide.u32 	%rd7, %r26, 4;
	add.s64 	%rd8, %rd1, %rd7;
	shl.b32 	%r20, %r26, 2;
	add.s32 	%r22, %r21, %r20;
	ld.shared.u32 	%r23, [%r22];
	atom.global.add.u32 	%r24, [%rd8], %r23;
	add.s32 	%r26, %r26, %r2;
	setp.lt.u32 	%p6, %r26, %r10;
	@%p6 bra 	$L__BB0_8;
$L__BB0_9:
	ret;

}
	// .globl	_Z14convert_kernelPjj
.visible .entry _Z14convert_kernelPjj(
	.param .u64 .ptr .align 1 _Z14convert_kernelPjj_param_0,
	.param .u32 _Z14convert_kernelPjj_param_1
)
{
	.reg .pred 	%p<3>;
	.reg .b32 	%r<8>;
	.reg .b64 	%rd<5>;

	ld.param.u64 	%rd2, [_Z14convert_kernelPjj_param_0];
	ld.param.u32 	%r2, [_Z14convert_kernelPjj_param_1];
	mov.u32 	%r3, %tid.x;
	mov.u32 	%r4, %ntid.x;
	mov.u32 	%r5, %ctaid.x;
	mad.lo.s32 	%r1, %r4, %r5, %r3;
	setp.ge.u32 	%p1, %r1, %r2;
	@%p1 bra 	$L__BB1_3;
	cvta.to.global.u64 	%rd3, %rd2;
	mul.wide.s32 	%rd4, %r1, 4;
	add.s64 	%rd1, %rd3, %rd4;
	ld.global.u32 	%r6, [%rd1];
	setp.lt.u32 	%p2, %r6, 128;
	@%p2 bra 	$L__BB1_3;
	mov.b32 	%r7, 127;
	st.global.u32 	[%rd1], %r7;
$L__BB1_3:
	ret;

}


// ===== COMPILED SASS (sm_100) =====

	.target	sm_100

	.elftype	@"ET_EXEC"


//--------------------- .note.nv.tkinfo           --------------------------
	.section	.note.nv.tkinfo,"",@"SHT_NOTE"
	.sectionflags	@"SHF_NOTE_NV_TKINFO"
	.tkinfo
        /*0018*/ 	.word	0x00000002
        /*0030*/ 	.string	""
        /*0030*/ 	.string	"ptxas"
        /*0030*/ 	.string	"Cuda compilation tools, release 13.0, V13.0.88"
        /*0030*/ 	.string	"Build cuda_13.0.r13.0/compiler.36424714_0"
        /*0030*/ 	.string	"-arch sm_100 -m 64 "



//--------------------- .note.nv.cuinfo           --------------------------
	.section	.note.nv.cuinfo,"",@"SHT_NOTE"
	.sectionflags	@"SHF_NOTE_NV_CUINFO"
        /*0018*/ 	.short	0x0002
        /*001a*/ 	.short	0x0064
        /*001c*/ 	.short	0x0082
	.zero		2


//--------------------- .nv.info                  --------------------------
	.section	.nv.info,"",@"SHT_CUDA_INFO"
	.align	4


	//----- nvinfo : EIATTR_REGCOUNT
	.align		4
        /*0000*/ 	.byte	0x04, 0x2f
        /*0002*/ 	.short	(.L_1 - .L_0)
	.align		4
.L_0:
        /*0004*/ 	.word	index@(_Z16histogram_kernelPjS_jj)
        /*0008*/ 	.word	0x0000000c


	//----- nvinfo : EIATTR_FRAME_SIZE
	.align		4
.L_1:
        /*000c*/ 	.byte	0x04, 0x11
        /*000e*/ 	.short	(.L_3 - .L_2)
	.align		4
.L_2:
        /*0010*/ 	.word	index@(_Z16histogram_kernelPjS_jj)
        /*0014*/ 	.word	0x00000000


	//----- nvinfo : EIATTR_REGCOUNT
	.align		4
.L_3:
        /*0018*/ 	.byte	0x04, 0x2f
        /*001a*/ 	.short	(.L_5 - .L_4)
	.align		4
.L_4:
        /*001c*/ 	.word	index@(_Z14convert_kernelPjj)
        /*0020*/ 	.word	0x00000008


	//----- nvinfo : EIATTR_FRAME_SIZE
	.align		4
.L_5:
        /*0024*/ 	.byte	0x04, 0x11
        /*0026*/ 	.short	(.L_7 - .L_6)
	.align		4
.L_6:
        /*0028*/ 	.word	index@(_Z14convert_kernelPjj)
        /*002c*/ 	.word	0x00000000


	//----- nvinfo : EIATTR_MIN_STACK_SIZE
	.align		4
.L_7:
        /*0030*/ 	.byte	0x04, 0x12
        /*0032*/ 	.short	(.L_9 - .L_8)
	.align		4
.L_8:
        /*0034*/ 	.word	index@(_Z14convert_kernelPjj)
        /*0038*/ 	.word	0x00000000


	//----- nvinfo : EIATTR_MIN_STACK_SIZE
	.align		4
.L_9:
        /*003c*/ 	.byte	0x04, 0x12
        /*003e*/ 	.short	(.L_11 - .L_10)
	.align		4
.L_10:
        /*0040*/ 	.word	index@(_Z16histogram_kernelPjS_jj)
        /*0044*/ 	.word	0x00000000
.L_11:


//--------------------- .nv.compat                --------------------------
	.section	.nv.compat,"",@"SHT_CUDA_COMPAT_INFO"
	.align	4
        /*0000*/ 	.byte	0x02, 0x09, 0x00, 0x00, 0x02, 0x02, 0x01, 0x00, 0x02, 0x05, 0x05, 0x00, 0x03, 0x07, 0x01, 0x01
        /*0010*/ 	.byte	0x02, 0x03, 0x00, 0x00, 0x02, 0x06, 0x01, 0x00, 0x04, 0x0b, 0x08, 0x00, 0x09, 0x00, 0x00, 0x00
        /*0020*/ 	.byte	0x00, 0x00, 0x00, 0x00


//--------------------- .nv.info._Z14convert_kernelPjj --------------------------
	.section	.nv.info._Z14convert_kernelPjj,"",@"SHT_CUDA_INFO"
	.sectionflags	@""
	.align	4


	//----- nvinfo : EIATTR_CUDA_API_VERSION
	.align		4
        /*0000*/ 	.byte	0x04, 0x37
        /*0002*/ 	.short	(.L_13 - .L_12)
.L_12:
        /*0004*/ 	.word	0x00000082


	//----- nvinfo : EIATTR_KPARAM_INFO
	.align		4
.L_13:
        /*0008*/ 	.byte	0x04, 0x17
        /*000a*/ 	.short	(.L_15 - .L_14)
.L_14:
        /*000c*/ 	.word	0x00000000
        /*0010*/ 	.short	0x0001
        /*0012*/ 	.short	0x0008
        /*0014*/ 	.byte	0x00, 0xf0, 0x11, 0x00


	//----- nvinfo : EIATTR_KPARAM_INFO
	.align		4
.L_15:
        /*0018*/ 	.byte	0x04, 0x17
        /*001a*/ 	.short	(.L_17 - .L_16)
.L_16:
        /*001c*/ 	.word	0x00000000
        /*0020*/ 	.short	0x0000
        /*0022*/ 	.short	0x0000
        /*0024*/ 	.byte	0x00, 0xf5, 0x21, 0x00


	//----- nvinfo : EIATTR_SPARSE_MMA_MASK
	.align		4
.L_17:
        /*0028*/ 	.byte	0x03, 0x50
        /*002a*/ 	.short	0x0000


	//----- nvinfo : EIATTR_MAXREG_COUNT
	.align		4
        /*002c*/ 	.byte	0x03, 0x1b
        /*002e*/ 	.short	0x00ff


	//----- nvinfo : EIATTR_MERCURY_ISA_VERSION
	.align		4
        /*0030*/ 	.byte	0x03, 0x5f
        /*0032*/ 	.short	0x0101


	//----- nvinfo : EIATTR_VRC_CTA_INIT_COUNT
	.align		4
        /*0034*/ 	.byte	0x02, 0x4a
	.zero		1
	.zero		1


	//----- nvinfo : EIATTR_EXIT_INSTR_OFFSETS
	.align		4
        /*0038*/ 	.byte	0x04, 0x1c
        /*003a*/ 	.short	(.L_19 - .L_18)


	//   ....[0]....
.L_18:
        /*003c*/ 	.word	0x00000070


	//   ....[1]....
        /*0040*/ 	.word	0x000000d0


	//   ....[2]....
        /*0044*/ 	.word	0x00000100


	//----- nvinfo : EIATTR_CBANK_PARAM_SIZE
	.align		4
.L_19:
        /*0048*/ 	.byte	0x03, 0x19
        /*004a*/ 	.short	0x000c


	//----- nvinfo : EIATTR_PARAM_CBANK
	.align		4
        /*004c*/ 	.byte	0x04, 0x0a
        /*004e*/ 	.short	(.L_21 - .L_20)
	.align		4
.L_20:
        /*0050*/ 	.word	index@(.nv.constant0._Z14convert_kernelPjj)
        /*0054*/ 	.short	0x0380
        /*0056*/ 	.short	0x000c


	//----- nvinfo : EIATTR_SW_WAR
	.align		4
.L_21:
        /*0058*/ 	.byte	0x04, 0x36
        /*005a*/ 	.short	(.L_23 - .L_22)
.L_22:
        /*005c*/ 	.word	0x00000008
.L_23:


//--------------------- .nv.info._Z16histogram_kernelPjS_jj --------------------------
	.section	.nv.info._Z16histogram_kernelPjS_jj,"",@"SHT_CUDA_INFO"
	.sectionflags	@""
	.align	4


	//----- nvinfo : EIATTR_CUDA_API_VERSION
	.align		4
        /*0000*/ 	.byte	0x04, 0x37
        /*0002*/ 	.short	(.L_25 - .L_24)
.L_24:
        /*0004*/ 	.word	0x00000082


	//----- nvinfo : EIATTR_KPARAM_INFO
	.align		4
.L_25:
        /*0008*/ 	.byte	0x04, 0x17
        /*000a*/ 	.short	(.L_27 - .L_26)
.L_26:
        /*000c*/ 	.word	0x00000000
        /*0010*/ 	.short	0x0003
        /*0012*/ 	.short	0x0014
        /*0014*/ 	.byte	0x00, 0xf0, 0x11, 0x00


	//----- nvinfo : EIATTR_KPARAM_INFO
	.align		4
.L_27:
        /*0018*/ 	.byte	0x04, 0x17
        /*001a*/ 	.short	(.L_29 - .L_28)
.L_28:
        /*001c*/ 	.word	0x00000000
        /*0020*/ 	.short	0x0002
        /*0022*/ 	.short	0x0010
        /*0024*/ 	.byte	0x00, 0xf0, 0x11, 0x00


	//----- nvinfo : EIATTR_KPARAM_INFO
	.align		4
.L_29:
        /*0028*/ 	.byte	0x04, 0x17
        /*002a*/ 	.short	(.L_31 - .L_30)
.L_30:
        /*002c*/ 	.word	0x00000000
        /*0030*/ 	.short	0x0001
        /*0032*/ 	.short	0x0008
        /*0034*/ 	.byte	0x00, 0xf5, 0x21, 0x00


	//----- nvinfo : EIATTR_KPARAM_INFO
	.align		4
.L_31:
        /*0038*/ 	.byte	0x04, 0x17
        /*003a*/ 	.short	(.L_33 - .L_32)
.L_32:
        /*003c*/ 	.word	0x00000000
        /*0040*/ 	.short	0x0000
        /*0042*/ 	.short	0x0000
        /*0044*/ 	.byte	0x00, 0xf5, 0x21, 0x00


	//----- nvinfo : EIATTR_SPARSE_MMA_MASK
	.align		4
.L_33:
        /*0048*/ 	.byte	0x03, 0x50
        /*004a*/ 	.short	0x0000


	//----- nvinfo : EIATTR_MAXREG_COUNT
	.align		4
        /*004c*/ 	.byte	0x03, 0x1b
        /*004e*/ 	.short	0x00ff


	//----- nvinfo : EIATTR_NUM_BARRIERS
	.align		4
        /*0050*/ 	.byte	0x02, 0x4c
        /*0052*/ 	.byte	0x01
	.zero		1


	//----- nvinfo : EIATTR_MERCURY_ISA_VERSION
	.align		4
        /*0054*/ 	.byte	0x03, 0x5f
        /*0056*/ 	.short	0x0101


	//----- nvinfo : EIATTR_VRC_CTA_INIT_COUNT
	.align		4
        /*0058*/ 	.byte	0x02, 0x4a
	.zero		1
	.zero		1


	//----- nvinfo : EIATTR_EXIT_INSTR_OFFSETS
	.align		4
        /*005c*/ 	.byte	0x04, 0x1c
        /*005e*/ 	.short	(.L_35 - .L_34)


	//   ....[0]....
.L_34:
        /*0060*/ 	.word	0x00000260


	//   ....[1]....
        /*0064*/ 	.word	0x00000320


	//----- nvinfo : EIATTR_CRS_STACK_SIZE
	.align		4
.L_35:
        /*0068*/ 	.byte	0x04, 0x1e
        /*006a*/ 	.short	(.L_37 - .L_36)
.L_36:
        /*006c*/ 	.word	0x00000000


	//----- nvinfo : EIATTR_CBANK_PARAM_SIZE
	.align		4
.L_37:
        /*0070*/ 	.byte	0x03, 0x19
        /*0072*/ 	.short	0x0018


	//----- nvinfo : EIATTR_PARAM_CBANK
	.align		4
        /*0074*/ 	.byte	0x04, 0x0a
        /*0076*/ 	.short	(.L_39 - .L_38)
	.align		4
.L_38:
        /*0078*/ 	.word	index@(.nv.constant0._Z16histogram_kernelPjS_jj)
        /*007c*/ 	.short	0x0380
        /*007e*/ 	.short	0x0018


	//----- nvinfo : EIATTR_SW_WAR
	.align		4
.L_39:
        /*0080*/ 	.byte	0x04, 0x36
        /*0082*/ 	.short	(.L_41 - .L_40)
.L_40:
        /*0084*/ 	.word	0x00000008
.L_41:


//--------------------- .nv.callgraph             --------------------------
	.section	.nv.callgraph,"",@"SHT_CUDA_CALLGRAPH"
	.align	4
	.sectionentsize	8
	.align		4
        /*0000*/ 	.word	0x00000000
	.align		4
        /*0004*/ 	.word	0xffffffff
	.align		4
        /*0008*/ 	.word	0x00000000
	.align		4
        /*000c*/ 	.word	0xfffffffe
	.align		4
        /*0010*/ 	.word	0x00000000
	.align		4
        /*0014*/ 	.word	0xfffffffd
	.align		4
        /*0018*/ 	.word	0x00000000
	.align		4
        /*001c*/ 	.word	0xfffffffc


//--------------------- .text._Z14convert_kernelPjj --------------------------
	.section	.text._Z14convert_kernelPjj,"ax",@progbits
	.align	128
        .global         _Z14convert_kernelPjj
        .type           _Z14convert_kernelPjj,@function
        .size           _Z14convert_kernelPjj,(.L_x_8 - _Z14convert_kernelPjj)
        .other          _Z14convert_kernelPjj,@"STO_CUDA_ENTRY STV_DEFAULT"
_Z14convert_kernelPjj:
.text._Z14convert_kernelPjj:
[----:B------:R-:W-:Y:S01]  /*0000*/  LDC R1, c[0x0][0x37c] ;  /* 0x0000df00ff017b82 */ /* 0x000fe20000000800 */
[----:B------:R-:W0:Y:S01]  /*0010*/  S2R R5, SR_TID.X ;  /* 0x0000000000057919 */ /* 0x000e220000002100 */
[----:B------:R-:W0:Y:S01]  /*0020*/  LDCU UR4, c[0x0][0x360] ;  /* 0x00006c00ff0477ac */ /* 0x000e220008000800 */
[----:B------:R-:W0:Y:S01]  /*0030*/  S2R R0, SR_CTAID.X ;  /* 0x0000000000007919 */ /* 0x000e220000002500 */
[----:B------:R-:W1:Y:S01]  /*0040*/  LDCU UR5, c[0x0][0x388] ;  /* 0x00007100ff0577ac */ /* 0x000e620008000800 */
[----:B0-----:R-:W-:-:S05]  /*0050*/  IMAD R5, R0, UR4, R5 ;  /* 0x0000000400057c24 */ /* 0x001fca000f8e0205 */
[----:B-1----:R-:W-:-:S13]  /*0060*/  ISETP.GE.U32.AND P0, PT, R5, UR5, PT ;  /* 0x0000000505007c0c */ /* 0x002fda000bf06070 */
[----:B------:R-:W-:Y:S05]  /*0070*/  @P0 EXIT ;  /* 0x000000000000094d */ /* 0x000fea0003800000 */
[----:B------:R-:W0:Y:S01]  /*0080*/  LDC.64 R2, c[0x0][0x380] ;  /* 0x0000e000ff027b82 */ /* 0x000e220000000a00 */
[----:B------:R-:W1:Y:S01]  /*0090*/  LDCU.64 UR4, c[0x0][0x358] ;  /* 0x00006b00ff0477ac */ /* 0x000e620008000a00 */
[----:B0-----:R-:W-:-:S05]  /*00a0*/  IMAD.WIDE R2, R5, 0x4, R2 ;  /* 0x0000000405027825 */ /* 0x001fca00078e0202 */
[----:B-1----:R-:W2:Y:S02]  /*00b0*/  LDG.E R0, desc[UR4][R2.64] ;  /* 0x0000000402007981 */ /* 0x002ea4000c1e1900 */
[----:B--2---:R-:W-:-:S13]  /*00c0*/  ISETP.GE.U32.AND P0, PT, R0, 0x80, PT ;  /* 0x000000800000780c */ /* 0x004fda0003f06070 */
[----:B------:R-:W-:Y:S05]  /*00d0*/  @!P0 EXIT ;  /* 0x000000000000894d */ /* 0x000fea0003800000 */
[----:B------:R-:W-:-:S05]  /*00e0*/  HFMA2 R5, -RZ, RZ, 0, 7.569789886474609375e-06 ;  /* 0x0000007fff057431 */ /* 0x000fca00000001ff */
[----:B------:R-:W-:Y:S01]  /*00f0*/  STG.E desc[UR4][R2.64], R5 ;  /* 0x0000000502007986 */ /* 0x000fe2000c101904 */
[----:B------:R-:W-:Y:S05]  /*0100*/  EXIT ;  /* 0x000000000000794d */ /* 0x000fea0003800000 */
.L_x_0:
[----:B------:R-:W-:-:S00]  /*0110*/  BRA `(.L_x_0) ;  /* 0xfffffffc00fc7947 */ /* 0x000fc0000383ffff */
[----:B------:R-:W-:-:S00]  /*0120*/  NOP ;  /* 0x0000000000007918 */ /* 0x000fc00000000000 */
        /* <DEDUP_REMOVED lines=13> */
.L_x_8:


//--------------------- .text._Z16histogram_kernelPjS_jj --------------------------
	.section	.text._Z16histogram_kernelPjS_jj,"ax",@progbits
	.align	128
        .global         _Z16histogram_kernelPjS_jj
        .type           _Z16histogram_kernelPjS_jj,@function
        .size           _Z16histogram_kernelPjS_jj,(.L_x_9 - _Z16histogram_kernelPjS_jj)
        .other          _Z16histogram_kernelPjS_jj,@"STO_CUDA_ENTRY STV_DEFAULT"
_Z16histogram_kernelPjS_jj:
.text._Z16histogram_kernelPjS_jj:
[----:B------:R-:W-:Y:S01]  /*0000*/  LDC R1, c[0x0][0x37c] ;  /* 0x0000df00ff017b82 */ /* 0x000fe20000000800 */
[----:B------:R-:W0:Y:S01]  /*0010*/  S2R R7, SR_TID.X ;  /* 0x0000000000077919 */ /* 0x000e220000002100 */
[----:B------:R-:W0:Y:S01]  /*0020*/  LDCU UR7, c[0x0][0x394] ;  /* 0x00007280ff0777ac */ /* 0x000e220008000800 */
[----:B------:R-:W-:Y:S01]  /*0030*/  BSSY.RECONVERGENT B0, `(.L_x_1) ;  /* 0x000000e000007945 */ /* 0x000fe20003800200 */
[----:B------:R-:W1:Y:S01]  /*0040*/  S2R R4, SR_CTAID.X ;  /* 0x0000000000047919 */ /* 0x000e620000002500 */
[----:B------:R-:W2:Y:S01]  /*0050*/  LDCU UR6, c[0x0][0x360] ;  /* 0x00006c00ff0677ac */ /* 0x000ea20008000800 */
[----:B0-----:R-:W-:-:S13]  /*0060*/  ISETP.GE.U32.AND P0, PT, R7, UR7, PT ;  /* 0x0000000707007c0c */ /* 0x001fda000bf06070 */
[----:B-12---:R-:W-:Y:S05]  /*0070*/  @P0 BRA `(.L_x_2) ;  /* 0x0000000000240947 */ /* 0x006fea0003800000 */
[----:B------:R-:W0:Y:S01]  /*0080*/  S2R R5, SR_CgaCtaId ;  /* 0x0000000000057919 */ /* 0x000e220000008800 */
[----:B------:R-:W-:Y:S01]  /*0090*/  MOV R0, 0x400 ;  /* 0x0000040000007802 */ /* 0x000fe20000000f00 */
[----:B------:R-:W-:-:S03]  /*00a0*/  IMAD.MOV.U32 R3, RZ, RZ, R7 ;  /* 0x000000ffff037224 */ /* 0x000fc600078e0007 */
[----:B0-----:R-:W-:-:S07]  /*00b0*/  LEA R0, R5, R0, 0x18 ;  /* 0x0000000005007211 */ /* 0x001fce00078ec0ff */
.L_x_3:
[C---:B------:R-:W-:Y:S02]  /*00c0*/  IMAD R2, R3.reuse, 0x4, R0 ;  /* 0x0000000403027824 */ /* 0x040fe400078e0200 */
[----:B------:R-:W-:-:S03]  /*00d0*/  VIADD R3, R3, UR6 ;  /* 0x0000000603037c36 */ /* 0x000fc60008000000 */
[----:B------:R0:W-:Y:S02]  /*00e0*/  STS [R2], RZ ;  /* 0x000000ff02007388 */ /* 0x0001e40000000800 */
[----:B------:R-:W-:-:S13]  /*00f0*/  ISETP.GE.U32.AND P0, PT, R3, UR7, PT ;  /* 0x0000000703007c0c */ /* 0x000fda000bf06070 */
[----:B0-----:R-:W-:Y:S05]  /*0100*/  @!P0 BRA `(.L_x_3) ;  /* 0xfffffffc00ec8947 */ /* 0x001fea000383ffff */
.L_x_2:
[----:B------:R-:W-:Y:S05]  /*0110*/  BSYNC.RECONVERGENT B0 ;  /* 0x0000000000007941 */ /* 0x000fea0003800200 */
.L_x_1:
[----:B------:R-:W0:Y:S01]  /*0120*/  LDCU UR4, c[0x0][0x390] ;  /* 0x00007200ff0477ac */ /* 0x000e220008000800 */
[----:B------:R-:W-:Y:S01]  /*0130*/  IMAD R5, R4, UR6, R7 ;  /* 0x0000000604057c24 */ /* 0x000fe2000f8e0207 */
[----:B------:R-:W-:Y:S01]  /*0140*/  BSSY.RECONVERGENT B0, `(.L_x_4) ;  /* 0x0000010000007945 */ /* 0x000fe20003800200 */
[----:B------:R-:W-:Y:S01]  /*0150*/  BAR.SYNC.DEFER_BLOCKING 0x0 ;  /* 0x0000000000007b1d */ /* 0x000fe20000010000 */
[----:B------:R-:W-:-:S05]  /*0160*/  ISETP.GE.U32.AND P0, PT, R7, UR7, PT ;  /* 0x0000000707007c0c */ /* 0x000fca000bf06070 */
[----:B------:R-:W1:Y:S01]  /*0170*/  LDCU.64 UR8, c[0x0][0x358] ;  /* 0x00006b00ff0877ac */ /* 0x000e620008000a00 */
[----:B0-----:R-:W-:-:S13]  /*0180*/  ISETP.GE.U32.AND P1, PT, R5, UR4, PT ;  /* 0x0000000405007c0c */ /* 0x001fda000bf26070 */
[----:B-1----:R-:W-:Y:S05]  /*0190*/  @P1 BRA `(.L_x_5) ;  /* 0x0000000000281947 */ /* 0x002fea0003800000 */
[----:B------:R-:W0:Y:S02]  /*01a0*/  LDC.64 R2, c[0x0][0x380] ;  /* 0x0000e000ff027b82 */ /* 0x000e240000000a00 */
[----:B0-----:R-:W-:-:S06]  /*01b0*/  IMAD.WIDE.U32 R2, R5, 0x4, R2 ;  /* 0x0000000405027825 */ /* 0x001fcc00078e0002 */
[----:B------:R-:W2:Y:S02]  /*01c0*/  LDG.E R2, desc[UR8][R2.64] ;  /* 0x0000000802027981 */ /* 0x000ea4000c1e1900 */
[----:B--2---:R-:W-:-:S13]  /*01d0*/  ISETP.GE.U32.AND P1, PT, R2, UR7, PT ;  /* 0x0000000702007c0c */ /* 0x004fda000bf26070 */
[----:B------:R-:W-:Y:S05]  /*01e0*/  @P1 BRA `(.L_x_5) ;  /* 0x0000000000141947 */ /* 0x000fea0003800000 */
[----:B------:R-:W0:Y:S01]  /*01f0*/  S2UR UR5, SR_CgaCtaId ;  /* 0x00000000000579c3 */ /* 0x000e220000008800 */
[----:B------:R-:W-:Y:S02]  /*0200*/  UMOV UR4, 0x400 ;  /* 0x0000040000047882 */ /* 0x000fe40000000000 */
[----:B0-----:R-:W-:-:S06]  /*0210*/  ULEA UR4, UR5, UR4, 0x18 ;  /* 0x0000000405047291 */ /* 0x001fcc000f8ec0ff */
[----:B------:R-:W-:-:S05]  /*0220*/  LEA R2, R2, UR4, 0x2 ;  /* 0x0000000402027c11 */ /* 0x000fca000f8e10ff */
[----:B------:R0:W-:Y:S02]  /*0230*/  ATOMS.POPC.INC.32 RZ, [R2+URZ] ;  /* 0x0000000002ff7f8c */ /* 0x0001e4000d8000ff */
.L_x_5:
[----:B------:R-:W-:Y:S05]  /*0240*/  BSYNC.RECONVERGENT B0 ;  /* 0x0000000000007941 */ /* 0x000fea0003800200 */
.L_x_4:
[----:B------:R-:W-:Y:S06]  /*0250*/  BAR.SYNC.DEFER_BLOCKING 0x0 ;  /* 0x0000000000007b1d */ /* 0x000fec0000010000 */
[----:B------:R-:W-:Y:S05]  /*0260*/  @P0 EXIT ;  /* 0x000000000000094d */ /* 0x000fea0003800000 */
[----:B------:R-:W1:Y:S01]  /*0270*/  S2UR UR5, SR_CgaCtaId ;  /* 0x00000000000579c3 */ /* 0x000e620000008800 */
[----:B------:R-:W-:-:S07]  /*0280*/  UMOV UR4, 0x400 ;  /* 0x0000040000047882 */ /* 0x000fce0000000000 */
[----:B------:R-:W2:Y:S01]  /*0290*/  LDC.64 R4, c[0x0][0x388] ;  /* 0x0000e200ff047b82 */ /* 0x000ea20000000a00 */
[----:B-1----:R-:W-:-:S12]  /*02a0*/  ULEA UR4, UR5, UR4, 0x18 ;  /* 0x0000000405047291 */ /* 0x002fd8000f8ec0ff */
.L_x_6:
[C---:B------:R-:W-:Y:S01]  /*02b0*/  LEA R0, R7.reuse, UR4, 0x2 ;  /* 0x0000000407007c11 */ /* 0x040fe2000f8e10ff */
[----:B012---:R-:W-:-:S04]  /*02c0*/  IMAD.WIDE.U32 R2, R7, 0x4, R4 ;  /* 0x0000000407027825 */ /* 0x007fc800078e0004 */
[----:B------:R-:W0:Y:S01]  /*02d0*/  LDS R9, [R0] ;  /* 0x0000000000097984 */ /* 0x000e220000000800 */
[----:B------:R-:W-:-:S05]  /*02e0*/  VIADD R7, R7, UR6 ;  /* 0x0000000607077c36 */ /* 0x000fca0008000000 */
[----:B------:R-:W-:Y:S01]  /*02f0*/  ISETP.GE.U32.AND P0, PT, R7, UR7, PT ;  /* 0x0000000707007c0c */ /* 0x000fe2000bf06070 */
[----:B0-----:R1:W-:-:S12]  /*0300*/  REDG.E.ADD.STRONG.GPU desc[UR8][R2.64], R9 ;  /* 0x000000090200798e */ /* 0x0013d8000c12e108 */
[----:B------:R-:W-:Y:S05]  /*0310*/  @!P0 BRA `(.L_x_6) ;  /* 0xfffffffc00e48947 */ /* 0x000fea000383ffff */
[----:B------:R-:W-:Y:S05]  /*0320*/  EXIT ;  /* 0x000000000000794d */ /* 0x000fea0003800000 */
.L_x_7:
        /* <DEDUP_REMOVED lines=13> */
.L_x_9:


//--------------------- .nv.shared.reserved.0     --------------------------
	.section	.nv.shared.reserved.0,"aw",@nobits
	.weak		__nv_reservedSMEM_offset_0_alias
	.size		__nv_reservedSMEM_offset_0_alias, 0, 64
	.other		__nv_reservedSMEM_offset_0_alias,@"STO_CUDA_RESERVED_SHARED STV_DEFAULT"
__nv_reservedSMEM_offset_0_alias:
	.zero		0
	.zero		64


//--------------------- .nv.shared._Z16histogram_kernelPjS_jj --------------------------
	.section	.nv.shared._Z16histogram_kernelPjS_jj,"aw",@nobits
	.sectionflags	@""
	.align	4
.nv.shared._Z16histogram_kernelPjS_jj:
	.zero		17408


//--------------------- .nv.constant0._Z14convert_kernelPjj --------------------------
	.section	.nv.constant0._Z14convert_kernelPjj,"a",@progbits
	.sectionflags	@""
	.align	4
.nv.constant0._Z14convert_kernelPjj:
	.zero		908


//--------------------- .nv.constant0._Z16histogram_kernelPjS_jj --------------------------
	.section	.nv.constant0._Z16histogram_kernelPjS_jj,"a",@progbits
	.sectionflags	@""
	.align	4
.nv.constant0._Z16histogram_kernelPjS_jj:
	.zero		920


//--------------------- SYMBOLS --------------------------

	.type		.nv.reservedSmem.offset0,@object
	.size		.nv.reservedSmem.offset0,0x4
	.type		.nv.reservedSmem.cap,@object
	.size		.nv.reservedSmem.cap,0x4
